	.headerflags	@"EF_CUDA_TEXMODE_UNIFIED EF_CUDA_64BIT_ADDRESS EF_CUDA_ACCELERATORS EF_CUDA_SM90 EF_CUDA_VIRTUAL_SM(EF_CUDA_SM90)"
	.elftype	@"ET_EXEC"


//--------------------- .nv.info                  --------------------------
	.section	.nv.info,"",@"SHT_CUDA_INFO"
	.align	4


	//----- nvinfo : EIATTR_REGCOUNT
	.align		4
        /*0000*/ 	.byte	0x04, 0x2f
        /*0002*/ 	.short	(.L_1 - .L_0)
	.align		4
.L_0:
        /*0004*/ 	.word	index@(triton_per_fused__softmax_1)
        /*0008*/ 	.word	0x0000000e


	//----- nvinfo : EIATTR_MIN_STACK_SIZE
	.align		4
.L_1:
        /*000c*/ 	.byte	0x04, 0x12
        /*000e*/ 	.short	(.L_3 - .L_2)
	.align		4
.L_2:
        /*0010*/ 	.word	index@(triton_per_fused__softmax_1)
        /*0014*/ 	.word	0x00000000


	//----- nvinfo : EIATTR_FRAME_SIZE
	.align		4
.L_3:
        /*0018*/ 	.byte	0x04, 0x11
        /*001a*/ 	.short	(.L_5 - .L_4)
	.align		4
.L_4:
        /*001c*/ 	.word	index@(triton_per_fused__softmax_1)
        /*0020*/ 	.word	0x00000000


	//----- nvinfo : EIATTR_MIN_STACK_SIZE
	.align		4
.L_5:
        /*0024*/ 	.byte	0x04, 0x12
        /*0026*/ 	.short	(.L_7 - .L_6)
	.align		4
.L_6:
        /*0028*/ 	.word	index@(triton_per_fused__softmax_1)
        /*002c*/ 	.word	0x00000000
.L_7:


//--------------------- .nv.info.triton_per_fused__softmax_1 --------------------------
	.section	.nv.info.triton_per_fused__softmax_1,"",@"SHT_CUDA_INFO"
	.sectionflags	@""
	.align	4


	//----- nvinfo : EIATTR_CUDA_API_VERSION
	.align		4
        /*0000*/ 	.byte	0x04, 0x37
        /*0002*/ 	.short	(.L_9 - .L_8)
.L_8:
        /*0004*/ 	.word	0x0000007c


	//----- nvinfo : EIATTR_KPARAM_INFO
	.align		4
.L_9:
        /*0008*/ 	.byte	0x04, 0x17
        /*000a*/ 	.short	(.L_11 - .L_10)
.L_10:
        /*000c*/ 	.word	0x00000000
        /*0010*/ 	.short	0x0002
        /*0012*/ 	.short	0x000c
        /*0014*/ 	.byte	0x00, 0xf0, 0x11, 0x00


	//----- nvinfo : EIATTR_KPARAM_INFO
	.align		4
.L_11:
        /*0018*/ 	.byte	0x04, 0x17
        /*001a*/ 	.short	(.L_13 - .L_12)
.L_12:
        /*001c*/ 	.word	0x00000000
        /*0020*/ 	.short	0x0001
        /*0022*/ 	.short	0x0008
        /*0024*/ 	.byte	0x00, 0xf0, 0x11, 0x00


	//----- nvinfo : EIATTR_KPARAM_INFO
	.align		4
.L_13:
        /*0028*/ 	.byte	0x04, 0x17
        /*002a*/ 	.short	(.L_15 - .L_14)
.L_14:
        /*002c*/ 	.word	0x00000000
        /*0030*/ 	.short	0x0000
        /*0032*/ 	.short	0x0000
        /*0034*/ 	.byte	0x00, 0xf4, 0x21, 0x00


	//----- nvinfo : EIATTR_SPARSE_MMA_MASK
	.align		4
.L_15:
        /*0038*/ 	.byte	0x03, 0x50
        /*003a*/ 	.short	0x0000


	//----- nvinfo : EIATTR_MAXREG_COUNT
	.align		4
        /*003c*/ 	.byte	0x03, 0x1b
        /*003e*/ 	.short	0x00ff


	//----- nvinfo : EIATTR_COOP_GROUP_MASK_REGIDS
	.align		4
        /*0040*/ 	.byte	0x04, 0x29
        /*0042*/ 	.short	(.L_17 - .L_16)


	//   ....[0]....
.L_16:
        /*0044*/ 	.word	0xffffffff


	//   ....[1]....
        /*0048*/ 	.word	0xffffffff


	//   ....[2]....
        /*004c*/ 	.word	0xffffffff


	//   ....[3]....
        /*0050*/ 	.word	0xffffffff


	//   ....[4]....
        /*0054*/ 	.word	0xffffffff


	//   ....[5]....
        /*0058*/ 	.word	0xffffffff


	//   ....[6]....
        /*005c*/ 	.word	0xffffffff


	//   ....[7]....
        /*0060*/ 	.word	0xffffffff


	//----- nvinfo : EIATTR_COOP_GROUP_INSTR_OFFSETS
	.align		4
.L_17:
        /*0064*/ 	.byte	0x04, 0x28
        /*0066*/ 	.short	(.L_19 - .L_18)


	//   ....[0]....
.L_18:
        /*0068*/ 	.word	0x00000260


	//   ....[1]....
        /*006c*/ 	.word	0x000002a0


	//   ....[2]....
        /*0070*/ 	.word	0x000002e0


	//   ....[3]....
        /*0074*/ 	.word	0x00000320


	//   ....[4]....
        /*0078*/ 	.word	0x00000550


	//   ....[5]....
        /*007c*/ 	.word	0x00000570


	//   ....[6]....
        /*0080*/ 	.word	0x00000590


	//   ....[7]....
        /*0084*/ 	.word	0x000005b0


	//----- nvinfo : EIATTR_EXIT_INSTR_OFFSETS
	.align		4
.L_19:
        /*0088*/ 	.byte	0x04, 0x1c
        /*008a*/ 	.short	(.L_21 - .L_20)


	//   ....[0]....
.L_20:
        /*008c*/ 	.word	0x000006e0


	//   ....[1]....
        /*0090*/ 	.word	0x00000700


	//----- nvinfo : EIATTR_REQNTID
	.align		4
.L_21:
        /*0094*/ 	.byte	0x04, 0x10
        /*0096*/ 	.short	(.L_23 - .L_22)
.L_22:
        /*0098*/ 	.word	0x00000080
        /*009c*/ 	.word	0x00000001
        /*00a0*/ 	.word	0x00000001


	//----- nvinfo : EIATTR_CRS_STACK_SIZE
	.align		4
.L_23:
        /*00a4*/ 	.byte	0x04, 0x1e
        /*00a6*/ 	.short	(.L_25 - .L_24)
.L_24:
        /*00a8*/ 	.word	0x00000000


	//----- nvinfo : EIATTR_CBANK_PARAM_SIZE
	.align		4
.L_25:
        /*00ac*/ 	.byte	0x03, 0x19
        /*00ae*/ 	.short	0x0010


	//----- nvinfo : EIATTR_PARAM_CBANK
	.align		4
        /*00b0*/ 	.byte	0x04, 0x0a
        /*00b2*/ 	.short	(.L_27 - .L_26)
	.align		4
.L_26:
        /*00b4*/ 	.word	index@(.nv.constant0.triton_per_fused__softmax_1)
        /*00b8*/ 	.short	0x0210
        /*00ba*/ 	.short	0x0010


	//----- nvinfo : EIATTR_SW_WAR
	.align		4
.L_27:
        /*00bc*/ 	.byte	0x04, 0x36
        /*00be*/ 	.short	(.L_29 - .L_28)
.L_28:
        /*00c0*/ 	.word	0x00000008
.L_29:


//--------------------- .nv.callgraph             --------------------------
	.section	.nv.callgraph,"",@"SHT_CUDA_CALLGRAPH"
	.align	4
	.sectionentsize	8
	.align		4
        /*0000*/ 	.word	0x00000000
	.align		4
        /*0004*/ 	.word	0xffffffff
	.align		4
        /*0008*/ 	.word	0x00000000
	.align		4
        /*000c*/ 	.word	0xfffffffe
	.align		4
        /*0010*/ 	.word	0x00000000
	.align		4
        /*0014*/ 	.word	0xfffffffd
	.align		4
        /*0018*/ 	.word	0x00000000
	.align		4
        /*001c*/ 	.word	0xfffffffc


//--------------------- .text.triton_per_fused__softmax_1 --------------------------
	.section	.text.triton_per_fused__softmax_1,"ax",@progbits
	.align	128
        .global         triton_per_fused__softmax_1
        .type           triton_per_fused__softmax_1,@function
        .size           triton_per_fused__softmax_1,(.L_x_3 - triton_per_fused__softmax_1)
        .other          triton_per_fused__softmax_1,@"STO_CUDA_ENTRY STV_DEFAULT"
triton_per_fused__softmax_1:
.text.triton_per_fused__softmax_1:
[----:B------:R-:W0:Y:S02]  /*0000*/  LDC R1, c[0x0][0x28] ;  /* 0x00000a00ff017b82 */ /* 0x000e240000000800 */
[----:B------:R-:W1:Y:S01]  /*0010*/  S2R R4, SR_TID.X ;  /* 0x0000000000047919 */ /* 0x000e620000002100 */
[----:B------:R-:W2:Y:S01]  /*0020*/  S2UR UR4, SR_CTAID.X ;  /* 0x00000000000479c3 */ /* 0x000ea20000002500 */
[----:B------:R-:W-:Y:S01]  /*0030*/  BSSY B0, `(.L_x_0) ;  /* 0x0000010000007945 */ /* 0x000fe20003800000 */
[----:B------:R-:W-:-:S06]  /*0040*/  CS2R R6, SRZ ;  /* 0x0000000000067805 */ /* 0x000fcc000001ff00 */
[----:B------:R-:W3:Y:S01]  /*0050*/  LDC.64 R2, c[0x0][0x210] ;  /* 0x00008400ff027b82 */ /* 0x000ee20000000a00 */
[----:B--2---:R-:W-:Y:S01]  /*0060*/  USHF.L.U32 UR4, UR4, 0x3, URZ ;  /* 0x0000000304047899 */ /* 0x004fe2000800063f */
[----:B-1----:R-:W-:Y:S01]  /*0070*/  SHF.R.U32.HI R0, RZ, 0x4, R4 ;  /* 0x00000004ff007819 */ /* 0x002fe20000011604 */
[----:B------:R-:W-:-:S03]  /*0080*/  IMAD.SHL.U32 R4, R4, 0x4, RZ ;  /* 0x0000000404047824 */ /* 0x000fc600078e00ff */
[----:B------:R-:W-:Y:S02]  /*0090*/  SGXT.U32 R0, R0, 0x3 ;  /* 0x000000030000781a */ /* 0x000fe40000000000 */
[----:B------:R-:W-:Y:S02]  /*00a0*/  LOP3.LUT R5, R4, 0x3c, RZ, 0xc0, !PT ;  /* 0x0000003c04057812 */ /* 0x000fe400078ec0ff */
[----:B------:R-:W-:Y:S01]  /*00b0*/  LOP3.LUT R0, R0, UR4, RZ, 0xfc, !PT ;  /* 0x0000000400007c12 */ /* 0x000fe2000f8efcff */
[----:B------:R-:W-:-:S03]  /*00c0*/  ULDC.64 UR4, c[0x0][0x208] ;  /* 0x0000820000047ab9 */ /* 0x000fc60000000a00 */
[C---:B------:R-:W-:Y:S02]  /*00d0*/  ISETP.GE.AND P0, PT, R0.reuse, 0x100, PT ;  /* 0x000001000000780c */ /* 0x040fe40003f06270 */
[----:B------:R-:W-:-:S05]  /*00e0*/  LEA R5, R0, R5, 0x6 ;  /* 0x0000000500057211 */ /* 0x000fca00078e30ff */
[----:B---3--:R-:W-:Y:S01]  /*00f0*/  IMAD.WIDE R2, R5, 0x4, R2 ;  /* 0x0000000405027825 */ /* 0x008fe200078e0202 */
[----:B------:R-:W-:-:S05]  /*0100*/  CS2R R4, SRZ ;  /* 0x0000000000047805 */ /* 0x000fca000001ff00 */
[----:B------:R-:W-:Y:S05]  /*0110*/  @P0 BRA `(.L_x_1) ;  /* 0x0000000000040947 */ /* 0x000fea0003800000 */
[----:B------:R1:W5:Y:S02]  /*0120*/  LDG.E.128 R4, desc[UR4][R2.64] ;  /* 0x0000000402047981 */ /* 0x000364000c1e1d00 */
.L_x_1:
[----:B------:R-:W-:Y:S05]  /*0130*/  BSYNC B0 ;  /* 0x0000000000007941 */ /* 0x000fea0003800000 */
.L_x_0:
[----:B-----5:R-:W-:Y:S02]  /*0140*/  SEL R5, R5, RZ, !P0 ;  /* 0x000000ff05057207 */ /* 0x020fe40004000000 */
[----:B------:R-:W-:Y:S02]  /*0150*/  SEL R4, R4, RZ, !P0 ;  /* 0x000000ff04047207 */ /* 0x000fe40004000000 */
[----:B------:R-:W-:Y:S02]  /*0160*/  FSEL R9, R5, -INF , !P0 ;  /* 0xff80000005097808 */ /* 0x000fe40004000000 */
[----:B------:R-:W-:Y:S02]  /*0170*/  FSEL R0, R4, -INF , !P0 ;  /* 0xff80000004007808 */ /* 0x000fe40004000000 */
[----:B------:R-:W-:Y:S02]  /*0180*/  SEL R6, R6, RZ, !P0 ;  /* 0x000000ff06067207 */ /* 0x000fe40004000000 */
[----:B------:R-:W-:-:S02]  /*0190*/  FSETP.GT.AND P1, PT, R0, R9, PT ;  /* 0x000000090000720b */ /* 0x000fc40003f24000 */
[----:B------:R-:W-:Y:S02]  /*01a0*/  FSETP.NAN.AND P2, PT, R0, R0, PT ;  /* 0x000000000000720b */ /* 0x000fe40003f48000 */
[----:B------:R-:W-:Y:S02]  /*01b0*/  FSEL R11, R6, -INF , !P0 ;  /* 0xff800000060b7808 */ /* 0x000fe40004000000 */
[----:B------:R-:W-:-:S07]  /*01c0*/  SEL R7, R7, RZ, !P0 ;  /* 0x000000ff07077207 */ /* 0x000fce0004000000 */
[----:B------:R-:W-:Y:S02]  /*01d0*/  @!P1 FSEL R0, R0, R9, P2 ;  /* 0x0000000900009208 */ /* 0x000fe40001000000 */
[----:B------:R-:W-:Y:S02]  /*01e0*/  FSEL R9, R7, -INF , !P0 ;  /* 0xff80000007097808 */ /* 0x000fe40004000000 */
[C---:B------:R-:W-:Y:S02]  /*01f0*/  FSETP.GT.AND P1, PT, R0.reuse, R11, PT ;  /* 0x0000000b0000720b */ /* 0x040fe40003f24000 */
[----:B------:R-:W-:-:S11]  /*0200*/  FSETP.NAN.AND P2, PT, R0, R0, PT ;  /* 0x000000000000720b */ /* 0x000fd60003f48000 */
[----:B------:R-:W-:-:S04]  /*0210*/  @!P1 FSEL R0, R0, R11, P2 ;  /* 0x0000000b00009208 */ /* 0x000fc80001000000 */
[C---:B------:R-:W-:Y:S02]  /*0220*/  FSETP.GT.AND P1, PT, R0.reuse, R9, PT ;  /* 0x000000090000720b */ /* 0x040fe40003f24000 */
[----:B------:R-:W-:-:S11]  /*0230*/  FSETP.NAN.AND P2, PT, R0, R0, PT ;  /* 0x000000000000720b */ /* 0x000fd60003f48000 */
[----:B------:R-:W-:-:S04]  /*0240*/  @!P1 FSEL R0, R0, R9, P2 ;  /* 0x0000000900009208 */ /* 0x000fc80001000000 */
[C---:B------:R-:W-:Y:S01]  /*0250*/  FSETP.NAN.AND P2, PT, R0.reuse, R0, PT ;  /* 0x000000000000720b */ /* 0x040fe20003f48000 */
[----:B------:R-:W2:Y:S02]  /*0260*/  SHFL.BFLY PT, R9, R0, 0x8, 0x1f ;  /* 0x0d001f0000097f89 */ /* 0x000ea400000e0000 */
[----:B--2---:R-:W-:-:S13]  /*0270*/  FSETP.GT.AND P1, PT, R0, R9, PT ;  /* 0x000000090000720b */ /* 0x004fda0003f24000 */
        /* <DEDUP_REMOVED lines=12> */
[----:B------:R-:W-:-:S05]  /*0340*/  @!P1 FSEL R0, R0, R9, P2 ;  /* 0x0000000900009208 */ /* 0x000fca0001000000 */
[--C-:B------:R-:W-:Y:S01]  /*0350*/  FADD R4, R4, -R0.reuse ;  /* 0x8000000004047221 */ /* 0x100fe20000000000 */
[--C-:B------:R-:W-:Y:S01]  /*0360*/  FADD R5, R5, -R0.reuse ;  /* 0x8000000005057221 */ /* 0x100fe20000000000 */
[--C-:B------:R-:W-:Y:S01]  /*0370*/  FADD R6, R6, -R0.reuse ;  /* 0x8000000006067221 */ /* 0x100fe20000000000 */
[----:B------:R-:W-:Y:S01]  /*0380*/  FADD R0, R7, -R0 ;  /* 0x8000000007007221 */ /* 0x000fe20000000000 */
[----:B------:R-:W-:Y:S01]  /*0390*/  FMUL R4, R4, 0.5 ;  /* 0x3f00000004047820 */ /* 0x000fe20000400000 */
[----:B------:R-:W-:Y:S01]  /*03a0*/  FMUL R5, R5, 0.5 ;  /* 0x3f00000005057820 */ /* 0x000fe20000400000 */
[----:B------:R-:W-:Y:S01]  /*03b0*/  FMUL R6, R6, 0.5 ;  /* 0x3f00000006067820 */ /* 0x000fe20000400000 */
[----:B------:R-:W-:Y:S01]  /*03c0*/  FMUL R0, R0, 0.5 ;  /* 0x3f00000000007820 */ /* 0x000fe20000400000 */
[----:B------:R-:W-:Y:S01]  /*03d0*/  FMUL R4, R4, 1.4426950216293334961 ;  /* 0x3fb8aa3b04047820 */ /* 0x000fe20000400000 */
[----:B------:R-:W-:Y:S01]  /*03e0*/  FMUL R5, R5, 1.4426950216293334961 ;  /* 0x3fb8aa3b05057820 */ /* 0x000fe20000400000 */
[----:B------:R-:W-:Y:S01]  /*03f0*/  FMUL R6, R6, 1.4426950216293334961 ;  /* 0x3fb8aa3b06067820 */ /* 0x000fe20000400000 */
[----:B------:R-:W-:-:S02]  /*0400*/  FMUL R9, R0, 1.4426950216293334961 ;  /* 0x3fb8aa3b00097820 */ /* 0x000fc40000400000 */
[----:B------:R-:W-:Y:S02]  /*0410*/  FSETP.GEU.AND P1, PT, R4, -126, PT ;  /* 0xc2fc00000400780b */ /* 0x000fe40003f2e000 */
[----:B------:R-:W-:Y:S02]  /*0420*/  FSETP.GEU.AND P2, PT, R5, -126, PT ;  /* 0xc2fc00000500780b */ /* 0x000fe40003f4e000 */
[----:B------:R-:W-:Y:S02]  /*0430*/  FSETP.GEU.AND P3, PT, R6, -126, PT ;  /* 0xc2fc00000600780b */ /* 0x000fe40003f6e000 */
[----:B------:R-:W-:-:S07]  /*0440*/  FSETP.GEU.AND P4, PT, R9, -126, PT ;  /* 0xc2fc00000900780b */ /* 0x000fce0003f8e000 */
[----:B------:R-:W-:Y:S02]  /*0450*/  @!P1 FMUL R4, R4, 0.5 ;  /* 0x3f00000004049820 */ /* 0x000fe40000400000 */
[----:B------:R-:W-:Y:S02]  /*0460*/  @!P2 FMUL R5, R5, 0.5 ;  /* 0x3f0000000505a820 */ /* 0x000fe40000400000 */
[----:B------:R-:W2:Y:S01]  /*0470*/  MUFU.EX2 R0, R4 ;  /* 0x0000000400007308 */ /* 0x000ea20000000800 */
[----:B------:R-:W-:Y:S01]  /*0480*/  @!P3 FMUL R6, R6, 0.5 ;  /* 0x3f0000000606b820 */ /* 0x000fe20000400000 */
[----:B------:R-:W-:-:S06]  /*0490*/  @!P4 FMUL R9, R9, 0.5 ;  /* 0x3f0000000909c820 */ /* 0x000fcc0000400000 */
[----:B------:R-:W3:Y:S01]  /*04a0*/  MUFU.EX2 R7, R5 ;  /* 0x0000000500077308 */ /* 0x000ee20000000800 */
[----:B--2---:R-:W-:-:S07]  /*04b0*/  @!P1 FMUL R0, R0, R0 ;  /* 0x0000000000009220 */ /* 0x004fce0000400000 */
[----:B------:R-:W2:Y:S01]  /*04c0*/  MUFU.EX2 R8, R6 ;  /* 0x0000000600087308 */ /* 0x000ea20000000800 */
[----:B---3--:R-:W-:-:S07]  /*04d0*/  @!P2 FMUL R7, R7, R7 ;  /* 0x000000070707a220 */ /* 0x008fce0000400000 */
[----:B------:R-:W3:Y:S01]  /*04e0*/  MUFU.EX2 R10, R9 ;  /* 0x00000009000a7308 */ /* 0x000ee20000000800 */
[----:B------:R-:W-:Y:S01]  /*04f0*/  FADD R11, R0, R7 ;  /* 0x00000007000b7221 */ /* 0x000fe20000000000 */
[----:B--2---:R-:W-:-:S04]  /*0500*/  @!P3 FMUL R8, R8, R8 ;  /* 0x000000080808b220 */ /* 0x004fc80000400000 */
[----:B------:R-:W-:Y:S01]  /*0510*/  FADD R11, R8, R11 ;  /* 0x0000000b080b7221 */ /* 0x000fe20000000000 */
[----:B---3--:R-:W-:-:S04]  /*0520*/  @!P4 FMUL R10, R10, R10 ;  /* 0x0000000a0a0ac220 */ /* 0x008fc80000400000 */
[----:B------:R-:W-:-:S05]  /*0530*/  FADD R11, R10, R11 ;  /* 0x0000000b0a0b7221 */ /* 0x000fca0000000000 */
[----:B------:R-:W-:-:S05]  /*0540*/  FSEL R11, R11, RZ, !P0 ;  /* 0x000000ff0b0b7208 */ /* 0x000fca0004000000 */
[----:B------:R-:W2:Y:S02]  /*0550*/  SHFL.BFLY PT, R4, R11, 0x8, 0x1f ;  /* 0x0d001f000b047f89 */ /* 0x000ea400000e0000 */
[----:B--2---:R-:W-:-:S05]  /*0560*/  FADD R4, R11, R4 ;  /* 0x000000040b047221 */ /* 0x004fca0000000000 */
[----:B------:R-:W2:Y:S02]  /*0570*/  SHFL.BFLY PT, R5, R4, 0x4, 0x1f ;  /* 0x0c801f0004057f89 */ /* 0x000ea400000e0000 */
[----:B--2---:R-:W-:-:S05]  /*0580*/  FADD R5, R4, R5 ;  /* 0x0000000504057221 */ /* 0x004fca0000000000 */
[----:B------:R-:W2:Y:S02]  /*0590*/  SHFL.BFLY PT, R6, R5, 0x2, 0x1f ;  /* 0x0c401f0005067f89 */ /* 0x000ea400000e0000 */
[----:B--2---:R-:W-:-:S05]  /*05a0*/  FADD R6, R5, R6 ;  /* 0x0000000605067221 */ /* 0x004fca0000000000 */
[----:B------:R-:W2:Y:S02]  /*05b0*/  SHFL.BFLY PT, R9, R6, 0x1, 0x1f ;  /* 0x0c201f0006097f89 */ /* 0x000ea400000e0000 */
[----:B--2---:R-:W-:-:S05]  /*05c0*/  FADD R9, R6, R9 ;  /* 0x0000000906097221 */ /* 0x004fca0000000000 */
[C---:B------:R-:W-:Y:S02]  /*05d0*/  FSETP.GT.AND P1, PT, |R9|.reuse, 8.50705917302346158658e+37, PT ;  /* 0x7e8000000900780b */ /* 0x040fe40003f24200 */
[----:B------:R-:W-:-:S11]  /*05e0*/  FSETP.GEU.AND P2, PT, |R9|, 1.175494350822287508e-38, PT ;  /* 0x008000000900780b */ /* 0x000fd60003f4e200 */
[----:B------:R-:W-:Y:S01]  /*05f0*/  @P1 FMUL R9, R9, 0.25 ;  /* 0x3e80000009091820 */ /* 0x000fe20000400000 */
[----:B------:R-:W-:Y:S01]  /*0600*/  @P1 FMUL R7, R7, 0.25 ;  /* 0x3e80000007071820 */ /* 0x000fe20000400000 */
[----:B------:R-:W-:Y:S01]  /*0610*/  @P1 FMUL R0, R0, 0.25 ;  /* 0x3e80000000001820 */ /* 0x000fe20000400000 */
[----:B------:R-:W-:Y:S01]  /*0620*/  @P1 FMUL R8, R8, 0.25 ;  /* 0x3e80000008081820 */ /* 0x000fe20000400000 */
[----:B------:R-:W-:Y:S01]  /*0630*/  @!P2 FMUL R9, R9, 16777216 ;  /* 0x4b8000000909a820 */ /* 0x000fe20000400000 */
[----:B------:R-:W-:Y:S01]  /*0640*/  @P1 FMUL R10, R10, 0.25 ;  /* 0x3e8000000a0a1820 */ /* 0x000fe20000400000 */
[----:B------:R-:W-:Y:S01]  /*0650*/  @!P2 FMUL R7, R7, 16777216 ;  /* 0x4b8000000707a820 */ /* 0x000fe20000400000 */
[----:B------:R-:W-:Y:S01]  /*0660*/  @!P2 FMUL R0, R0, 16777216 ;  /* 0x4b8000000000a820 */ /* 0x000fe20000400000 */
[----:B------:R-:W-:Y:S01]  /*0670*/  @!P2 FMUL R8, R8, 16777216 ;  /* 0x4b8000000808a820 */ /* 0x000fe20000400000 */
[----:B------:R-:W-:Y:S01]  /*0680*/  @!P2 FMUL R10, R10, 16777216 ;  /* 0x4b8000000a0aa820 */ /* 0x000fe20000400000 */
[----:B------:R-:W2:Y:S02]  /*0690*/  MUFU.RCP R9, R9 ;  /* 0x0000000900097308 */ /* 0x000ea40000001000 */
[C---:B--2---:R-:W-:Y:S01]  /*06a0*/  FMUL R5, R9.reuse, R7 ;  /* 0x0000000709057220 */ /* 0x044fe20000400000 */
[C---:B------:R-:W-:Y:S01]  /*06b0*/  FMUL R4, R9.reuse, R0 ;  /* 0x0000000009047220 */ /* 0x040fe20000400000 */
[C---:B------:R-:W-:Y:S01]  /*06c0*/  FMUL R6, R9.reuse, R8 ;  /* 0x0000000809067220 */ /* 0x040fe20000400000 */
[----:B------:R-:W-:Y:S01]  /*06d0*/  FMUL R7, R9, R10 ;  /* 0x0000000a09077220 */ /* 0x000fe20000400000 */
[----:B------:R-:W-:Y:S06]  /*06e0*/  @P0 EXIT ;  /* 0x000000000000094d */ /* 0x000fec0003800000 */
[----:B------:R-:W-:Y:S01]  /*06f0*/  STG.E.128 desc[UR4][R2.64], R4 ;  /* 0x0000000402007986 */ /* 0x000fe2000c101d04 */
[----:B------:R-:W-:Y:S05]  /*0700*/  EXIT ;  /* 0x000000000000794d */ /* 0x000fea0003800000 */
.L_x_2:
[----:B------:R-:W-:-:S00]  /*0710*/  BRA `(.L_x_2) ;  /* 0xfffffffc00fc7947 */ /* 0x000fc0000383ffff */
[----:B------:R-:W-:-:S00]  /*0720*/  NOP ;  /* 0x0000000000007918 */ /* 0x000fc00000000000 */
        /* <DEDUP_REMOVED lines=13> */
.L_x_3:


//--------------------- .nv.constant0.triton_per_fused__softmax_1 --------------------------
	.section	.nv.constant0.triton_per_fused__softmax_1,"a",@progbits
	.sectionflags	@""
	.align	4
.nv.constant0.triton_per_fused__softmax_1:
	.zero		544
